	.headerflags	@"EF_CUDA_TEXMODE_UNIFIED EF_CUDA_64BIT_ADDRESS EF_CUDA_ACCELERATORS EF_CUDA_SM90 EF_CUDA_VIRTUAL_SM(EF_CUDA_SM90)"
	.elftype	@"ET_EXEC"


//--------------------- .nv.info                  --------------------------
	.section	.nv.info,"",@"SHT_CUDA_INFO"
	.align	4


	//----- nvinfo : EIATTR_REGCOUNT
	.align		4
        /*0000*/ 	.byte	0x04, 0x2f
        /*0002*/ 	.short	(.L_3 - .L_2)
	.align		4
.L_2:
        /*0004*/ 	.word	index@(triton_poi_fused__native_batch_norm_legit_no_training_1)
        /*0008*/ 	.word	0x00000010


	//----- nvinfo : EIATTR_MIN_STACK_SIZE
	.align		4
.L_3:
        /*000c*/ 	.byte	0x04, 0x12
        /*000e*/ 	.short	(.L_5 - .L_4)
	.align		4
.L_4:
        /*0010*/ 	.word	index@(triton_poi_fused__native_batch_norm_legit_no_training_1)
        /*0014*/ 	.word	0x00000000


	//----- nvinfo : EIATTR_FRAME_SIZE
	.align		4
.L_5:
        /*0018*/ 	.byte	0x04, 0x11
        /*001a*/ 	.short	(.L_7 - .L_6)
	.align		4
.L_6:
        /*001c*/ 	.word	index@(triton_poi_fused__native_batch_norm_legit_no_training_1)
        /*0020*/ 	.word	0x00000000


	//----- nvinfo : EIATTR_MIN_STACK_SIZE
	.align		4
.L_7:
        /*0024*/ 	.byte	0x04, 0x12
        /*0026*/ 	.short	(.L_9 - .L_8)
	.align		4
.L_8:
        /*0028*/ 	.word	index@(triton_poi_fused__native_batch_norm_legit_no_training_1)
        /*002c*/ 	.word	0x00000000
.L_9:


//--------------------- .nv.info.triton_poi_fused__native_batch_norm_legit_no_training_1 --------------------------
	.section	.nv.info.triton_poi_fused__native_batch_norm_legit_no_training_1,"",@"SHT_CUDA_INFO"
	.sectionflags	@""
	.align	4


	//----- nvinfo : EIATTR_CUDA_API_VERSION
	.align		4
        /*0000*/ 	.byte	0x04, 0x37
        /*0002*/ 	.short	(.L_11 - .L_10)
.L_10:
        /*0004*/ 	.word	0x0000007c


	//----- nvinfo : EIATTR_KPARAM_INFO
	.align		4
.L_11:
        /*0008*/ 	.byte	0x04, 0x17
        /*000a*/ 	.short	(.L_13 - .L_12)
.L_12:
        /*000c*/ 	.word	0x00000000
        /*0010*/ 	.short	0x0006
        /*0012*/ 	.short	0x0030
        /*0014*/ 	.byte	0x00, 0xf0, 0x11, 0x00


	//----- nvinfo : EIATTR_KPARAM_INFO
	.align		4
.L_13:
        /*0018*/ 	.byte	0x04, 0x17
        /*001a*/ 	.short	(.L_15 - .L_14)
.L_14:
        /*001c*/ 	.word	0x00000000
        /*0020*/ 	.short	0x0005
        /*0022*/ 	.short	0x0028
        /*0024*/ 	.byte	0x00, 0xf4, 0x21, 0x00


	//----- nvinfo : EIATTR_KPARAM_INFO
	.align		4
.L_15:
        /*0028*/ 	.byte	0x04, 0x17
        /*002a*/ 	.short	(.L_17 - .L_16)
.L_16:
        /*002c*/ 	.word	0x00000000
        /*0030*/ 	.short	0x0004
        /*0032*/ 	.short	0x0020
        /*0034*/ 	.byte	0x00, 0xf4, 0x21, 0x00


	//----- nvinfo : EIATTR_KPARAM_INFO
	.align		4
.L_17:
        /*0038*/ 	.byte	0x04, 0x17
        /*003a*/ 	.short	(.L_19 - .L_18)
.L_18:
        /*003c*/ 	.word	0x00000000
        /*0040*/ 	.short	0x0003
        /*0042*/ 	.short	0x0018
        /*0044*/ 	.byte	0x00, 0xf4, 0x21, 0x00


	//----- nvinfo : EIATTR_KPARAM_INFO
	.align		4
.L_19:
        /*0048*/ 	.byte	0x04, 0x17
        /*004a*/ 	.short	(.L_21 - .L_20)
.L_20:
        /*004c*/ 	.word	0x00000000
        /*0050*/ 	.short	0x0002
        /*0052*/ 	.short	0x0010
        /*0054*/ 	.byte	0x00, 0xf4, 0x21, 0x00


	//----- nvinfo : EIATTR_KPARAM_INFO
	.align		4
.L_21:
        /*0058*/ 	.byte	0x04, 0x17
        /*005a*/ 	.short	(.L_23 - .L_22)
.L_22:
        /*005c*/ 	.word	0x00000000
        /*0060*/ 	.short	0x0001
        /*0062*/ 	.short	0x0008
        /*0064*/ 	.byte	0x00, 0xf4, 0x21, 0x00


	//----- nvinfo : EIATTR_KPARAM_INFO
	.align		4
.L_23:
        /*0068*/ 	.byte	0x04, 0x17
        /*006a*/ 	.short	(.L_25 - .L_24)
.L_24:
        /*006c*/ 	.word	0x00000000
        /*0070*/ 	.short	0x0000
        /*0072*/ 	.short	0x0000
        /*0074*/ 	.byte	0x00, 0xf4, 0x21, 0x00


	//----- nvinfo : EIATTR_SPARSE_MMA_MASK
	.align		4
.L_25:
        /*0078*/ 	.byte	0x03, 0x50
        /*007a*/ 	.short	0x0000


	//----- nvinfo : EIATTR_MAXREG_COUNT
	.align		4
        /*007c*/ 	.byte	0x03, 0x1b
        /*007e*/ 	.short	0x00ff


	//----- nvinfo : EIATTR_EXIT_INSTR_OFFSETS
	.align		4
        /*0080*/ 	.byte	0x04, 0x1c
        /*0082*/ 	.short	(.L_27 - .L_26)


	//   ....[0]....
.L_26:
        /*0084*/ 	.word	0x000002d0


	//----- nvinfo : EIATTR_REQNTID
	.align		4
.L_27:
        /*0088*/ 	.byte	0x04, 0x10
        /*008a*/ 	.short	(.L_29 - .L_28)
.L_28:
        /*008c*/ 	.word	0x00000080
        /*0090*/ 	.word	0x00000001
        /*0094*/ 	.word	0x00000001


	//----- nvinfo : EIATTR_CBANK_PARAM_SIZE
	.align		4
.L_29:
        /*0098*/ 	.byte	0x03, 0x19
        /*009a*/ 	.short	0x0034


	//----- nvinfo : EIATTR_PARAM_CBANK
	.align		4
        /*009c*/ 	.byte	0x04, 0x0a
        /*009e*/ 	.short	(.L_31 - .L_30)
	.align		4
.L_30:
        /*00a0*/ 	.word	index@(.nv.constant0.triton_poi_fused__native_batch_norm_legit_no_training_1)
        /*00a4*/ 	.short	0x0210
        /*00a6*/ 	.short	0x0034


	//----- nvinfo : EIATTR_SW_WAR
	.align		4
.L_31:
        /*00a8*/ 	.byte	0x04, 0x36
        /*00aa*/ 	.short	(.L_33 - .L_32)
.L_32:
        /*00ac*/ 	.word	0x00000008
.L_33:


//--------------------- .nv.callgraph             --------------------------
	.section	.nv.callgraph,"",@"SHT_CUDA_CALLGRAPH"
	.align	4
	.sectionentsize	8
	.align		4
        /*0000*/ 	.word	0x00000000
	.align		4
        /*0004*/ 	.word	0xffffffff
	.align		4
        /*0008*/ 	.word	0x00000000
	.align		4
        /*000c*/ 	.word	0xfffffffe
	.align		4
        /*0010*/ 	.word	0x00000000
	.align		4
        /*0014*/ 	.word	0xfffffffd
	.align		4
        /*0018*/ 	.word	0x00000000
	.align		4
        /*001c*/ 	.word	0xfffffffc


//--------------------- .nv.constant4             --------------------------
	.section	.nv.constant4,"a",@progbits
	.align	8
	.align		8
.nv.constant4:
        /*0000*/ 	.dword	_$_str
	.align		8
        /*0008*/ 	.dword	_$_str_$_2


//--------------------- .text.triton_poi_fused__native_batch_norm_legit_no_training_1 --------------------------
	.section	.text.triton_poi_fused__native_batch_norm_legit_no_training_1,"ax",@progbits
	.align	128
        .global         triton_poi_fused__native_batch_norm_legit_no_training_1
        .type           triton_poi_fused__native_batch_norm_legit_no_training_1,@function
        .size           triton_poi_fused__native_batch_norm_legit_no_training_1,(.L_x_1 - triton_poi_fused__native_batch_norm_legit_no_training_1)
        .other          triton_poi_fused__native_batch_norm_legit_no_training_1,@"STO_CUDA_ENTRY STV_DEFAULT"
triton_poi_fused__native_batch_norm_legit_no_training_1:
.text.triton_poi_fused__native_batch_norm_legit_no_training_1:
[----:B------:R-:W-:Y:S01]  /*0000*/  LDC R1, c[0x0][0x28] ;  /* 0x00000a00ff017b82 */ /* 0x000fe20000000800 */
[----:B------:R-:W1:Y:S07]  /*0010*/  S2R R0, SR_TID.X ;  /* 0x0000000000007919 */ /* 0x000e6e0000002100 */
[----:B------:R-:W2:Y:S01]  /*0020*/  LDC.64 R6, c[0x0][0x220] ;  /* 0x00008800ff067b82 */ /* 0x000ea20000000a00 */
[----:B------:R-:W-:Y:S01]  /*0030*/  ULDC.64 UR4, c[0x0][0x208] ;  /* 0x0000820000047ab9 */ /* 0x000fe20000000a00 */
[----:B------:R-:W3:Y:S06]  /*0040*/  S2R R3, SR_CTAID.X ;  /* 0x0000000000037919 */ /* 0x000eec0000002500 */
[----:B------:R-:W4:Y:S08]  /*0050*/  LDC.64 R4, c[0x0][0x218] ;  /* 0x00008600ff047b82 */ /* 0x000f300000000a00 */
[----:B------:R-:W5:Y:S08]  /*0060*/  LDC.64 R8, c[0x0][0x228] ;  /* 0x00008a00ff087b82 */ /* 0x000f700000000a00 */
[----:B------:R-:W5:Y:S01]  /*0070*/  LDC.64 R10, c[0x0][0x230] ;  /* 0x00008c00ff0a7b82 */ /* 0x000f620000000a00 */
[----:B-1----:R-:W-:-:S02]  /*0080*/  LOP3.LUT R0, R0, 0x7f, RZ, 0xc0, !PT ;  /* 0x0000007f00007812 */ /* 0x002fc400078ec0ff */
[----:B---3--:R-:W-:Y:S02]  /*0090*/  SHF.R.S32.HI R2, RZ, 0x18, R3 ;  /* 0x00000018ff027819 */ /* 0x008fe40000011403 */
[----:B------:R-:W-:Y:S02]  /*00a0*/  LEA R0, R3, R0, 0x7 ;  /* 0x0000000003007211 */ /* 0x000fe400078e38ff */
[----:B------:R-:W-:-:S04]  /*00b0*/  SGXT R3, R2, 0x1 ;  /* 0x000000010203781a */ /* 0x000fc80000000200 */
[----:B------:R-:W-:-:S04]  /*00c0*/  LEA.HI R3, R3, R0, RZ, 0x8 ;  /* 0x0000000003037211 */ /* 0x000fc800078f40ff */
[----:B------:R-:W-:-:S04]  /*00d0*/  SHF.R.S32.HI R3, RZ, 0x8, R3 ;  /* 0x00000008ff037819 */ /* 0x000fc80000011403 */
[----:B------:R-:W-:-:S04]  /*00e0*/  LEA.HI R2, R3, R3, RZ, 0x2 ;  /* 0x0000000303027211 */ /* 0x000fc800078f10ff */
[----:B------:R-:W-:-:S04]  /*00f0*/  LOP3.LUT R2, R2, 0xfffffffc, RZ, 0xc0, !PT ;  /* 0xfffffffc02027812 */ /* 0x000fc800078ec0ff */
[----:B------:R-:W-:Y:S02]  /*0100*/  IADD3 R13, R3, -R2, RZ ;  /* 0x80000002030d7210 */ /* 0x000fe40007ffe0ff */
[----:B------:R-:W1:Y:S03]  /*0110*/  LDC.64 R2, c[0x0][0x210] ;  /* 0x00008400ff027b82 */ /* 0x000e660000000a00 */
[----:B--2---:R-:W-:-:S06]  /*0120*/  IMAD.WIDE R6, R13, 0x4, R6 ;  /* 0x000000040d067825 */ /* 0x004fcc00078e0206 */
[----:B------:R-:W2:Y:S01]  /*0130*/  LDG.E.EL R6, desc[UR4][R6.64] ;  /* 0x0000000406067981 */ /* 0x000ea2000c2e1900 */
[----:B----4-:R-:W-:-:S04]  /*0140*/  IMAD.WIDE R4, R13, 0x4, R4 ;  /* 0x000000040d047825 */ /* 0x010fc800078e0204 */
[C---:B-----5:R-:W-:Y:S02]  /*0150*/  IMAD.WIDE R8, R13.reuse, 0x4, R8 ;  /* 0x000000040d087825 */ /* 0x060fe400078e0208 */
[----:B------:R3:W4:Y:S02]  /*0160*/  LDG.E.EL R5, desc[UR4][R4.64] ;  /* 0x0000000404057981 */ /* 0x000724000c2e1900 */
[----:B0-----:R-:W-:Y:S02]  /*0170*/  IMAD.WIDE R10, R13, 0x4, R10 ;  /* 0x000000040d0a7825 */ /* 0x001fe400078e020a */
[----:B------:R-:W5:Y:S02]  /*0180*/  LDG.E.EL R8, desc[UR4][R8.64] ;  /* 0x0000000408087981 */ /* 0x000f64000c2e1900 */
[C---:B-1----:R-:W-:Y:S02]  /*0190*/  IMAD.WIDE R2, R0.reuse, 0x4, R2 ;  /* 0x0000000400027825 */ /* 0x042fe400078e0202 */
[----:B------:R-:W5:Y:S04]  /*01a0*/  LDG.E.EL R11, desc[UR4][R10.64] ;  /* 0x000000040a0b7981 */ /* 0x000f68000c2e1900 */
[----:B------:R0:W4:Y:S01]  /*01b0*/  LDG.E R12, desc[UR4][R2.64] ;  /* 0x00000004020c7981 */ /* 0x000122000c1e1900 */
[----:B---3--:R-:W-:Y:S01]  /*01c0*/  HFMA2.MMA R4, -RZ, RZ, 1.625, 0 ;  /* 0x3e800000ff047435 */ /* 0x008fe200000001ff */
[----:B0-----:R-:W0:Y:S02]  /*01d0*/  LDC.64 R2, c[0x0][0x238] ;  /* 0x00008e00ff027b82 */ /* 0x001e240000000a00 */
[----:B0-----:R-:W-:-:S04]  /*01e0*/  IMAD.WIDE R2, R0, 0x4, R2 ;  /* 0x0000000400027825 */ /* 0x001fc800078e0202 */
[----:B--2---:R-:W-:-:S04]  /*01f0*/  FADD R6, R6, 9.9999997473787516356e-06 ;  /* 0x3727c5ac06067421 */ /* 0x004fc80000000000 */
[----:B------:R-:W0:Y:S02]  /*0200*/  MUFU.SQRT R7, R6 ;  /* 0x0000000600077308 */ /* 0x000e240000002000 */
[C---:B0-----:R-:W-:Y:S02]  /*0210*/  FSETP.GT.AND P0, PT, R7.reuse, 8.50705917302346158658e+37, PT ;  /* 0x7e8000000700780b */ /* 0x041fe40003f04000 */
[----:B------:R-:W-:-:S11]  /*0220*/  FSETP.GEU.AND P1, PT, R7, 1.175494350822287508e-38, PT ;  /* 0x008000000700780b */ /* 0x000fd60003f2e000 */
[----:B------:R-:W-:-:S04]  /*0230*/  @P0 FMUL R7, R7, 0.25 ;  /* 0x3e80000007070820 */ /* 0x000fc80000400000 */
[----:B------:R-:W-:-:S06]  /*0240*/  @!P1 FMUL R7, R7, 16777216 ;  /* 0x4b80000007079820 */ /* 0x000fcc0000400000 */
[----:B------:R-:W0:Y:S01]  /*0250*/  MUFU.RCP R7, R7 ;  /* 0x0000000700077308 */ /* 0x000e220000001000 */
[----:B------:R-:W-:Y:S01]  /*0260*/  FSEL R4, R4, 1, P0 ;  /* 0x3f80000004047808 */ /* 0x000fe20000000000 */
[----:B----4-:R-:W-:-:S04]  /*0270*/  FADD R5, R12, -R5 ;  /* 0x800000050c057221 */ /* 0x010fc80000000000 */
[----:B------:R-:W-:-:S04]  /*0280*/  @!P1 FMUL R4, R4, 16777216 ;  /* 0x4b80000004049820 */ /* 0x000fc80000400000 */
[----:B0-----:R-:W-:-:S04]  /*0290*/  FMUL R4, R7, R4 ;  /* 0x0000000407047220 */ /* 0x001fc80000400000 */
[----:B------:R-:W-:-:S04]  /*02a0*/  FMUL R4, R5, R4 ;  /* 0x0000000405047220 */ /* 0x000fc80000400000 */
[----:B-----5:R-:W-:-:S05]  /*02b0*/  FFMA R11, R8, R4, R11 ;  /* 0x00000004080b7223 */ /* 0x020fca000000000b */
[----:B------:R-:W-:Y:S01]  /*02c0*/  STG.E desc[UR4][R2.64], R11 ;  /* 0x0000000b02007986 */ /* 0x000fe2000c101904 */
[----:B------:R-:W-:Y:S05]  /*02d0*/  EXIT ;  /* 0x000000000000794d */ /* 0x000fea0003800000 */
.L_x_0:
[----:B------:R-:W-:-:S00]  /*02e0*/  BRA `(.L_x_0) ;  /* 0xfffffffc00fc7947 */ /* 0x000fc0000383ffff */
[----:B------:R-:W-:-:S00]  /*02f0*/  NOP ;  /* 0x0000000000007918 */ /* 0x000fc00000000000 */
        /* <DEDUP_REMOVED lines=8> */
.L_x_1:


//--------------------- .nv.global.init           --------------------------
	.section	.nv.global.init,"aw",@progbits
.nv.global.init:
	.type		_$_str,@object
	.size		_$_str,(_$_str_$_2 - _$_str)
_$_str:
        /*0000*/ 	.byte	0x5f, 0x5f, 0x43, 0x55, 0x44, 0x41, 0x5f, 0x46, 0x54, 0x5a, 0x00
	.type		_$_str_$_2,@object
	.size		_$_str_$_2,(.L_1 - _$_str_$_2)
_$_str_$_2:
        /*000b*/ 	.byte	0x5f, 0x5f, 0x43, 0x55, 0x44, 0x41, 0x5f, 0x50, 0x52, 0x45, 0x43, 0x5f, 0x53, 0x51, 0x52, 0x54
        /*001b*/ 	.byte	0x00
.L_1:


//--------------------- .nv.constant0.triton_poi_fused__native_batch_norm_legit_no_training_1 --------------------------
	.section	.nv.constant0.triton_poi_fused__native_batch_norm_legit_no_training_1,"a",@progbits
	.sectionflags	@""
	.align	4
.nv.constant0.triton_poi_fused__native_batch_norm_legit_no_training_1:
	.zero		580
